//
// Generated by NVIDIA NVVM Compiler
//
// Compiler Build ID: CL-36424714
// Cuda compilation tools, release 13.0, V13.0.88
// Based on NVVM 20.0.0
//

.version 9.0
.target sm_100
.address_size 64

	// .globl	_Z11test_kernelN3acc5rangeINS_9simple_1dIdiEEEENS0_INS_9simple_2dIdiEEEE
.extern .func  (.param .b32 func_retval0) vprintf
(
	.param .b64 vprintf_param_0,
	.param .b64 vprintf_param_1
)
;
.global .align 1 .b8 $str[36] = {84, 101, 115, 116, 32, 107, 101, 114, 110, 101, 108, 32, 101, 120, 101, 99, 117, 116, 101, 100, 32, 115, 117, 99, 99, 101, 115, 115, 102, 117, 108, 108, 121, 33, 10};

.visible .entry _Z11test_kernelN3acc5rangeINS_9simple_1dIdiEEEENS0_INS_9simple_2dIdiEEEE(
	.param .align 8 .b8 _Z11test_kernelN3acc5rangeINS_9simple_1dIdiEEEENS0_INS_9simple_2dIdiEEEE_param_0[8],
	.param .align 8 .b8 _Z11test_kernelN3acc5rangeINS_9simple_1dIdiEEEENS0_INS_9simple_2dIdiEEEE_param_1[24]
)
{
	.reg .pred 	%p<2>;
	.reg .b32 	%r<8>;
	.reg .b64 	%rd<3>;

	mov.u32 	%r1, %ctaid.x;
	mov.u32 	%r2, %ntid.x;
	mul.lo.s32 	%r3, %r1, %r2;
	mov.u32 	%r4, %tid.x;
	neg.s32 	%r5, %r4;
	setp.ne.s32 	%p1, %r3, %r5;
	@%p1 bra 	$L__BB0_2;
	mov.u64 	%rd1, $str;
	cvta.global.u64 	%rd2, %rd1;
	{ // callseq 0, 0
	.param .b64 param0;
	st.param.b64 	[param0], %rd2;
	.param .b64 param1;
	st.param.b64 	[param1], 0;
	.param .b32 retval0;
	call.uni (retval0), 
	vprintf, 
	(
	param0, 
	param1
	);
	ld.param.b32 	%r6, [retval0];
	} // callseq 0
$L__BB0_2:
	ret;

}


// ===== COMPILED SASS (sm_100) =====

	.target	sm_100

	.elftype	@"ET_EXEC"


//--------------------- .note.nv.tkinfo           --------------------------
	.section	.note.nv.tkinfo,"",@"SHT_NOTE"
	.sectionflags	@"SHF_NOTE_NV_TKINFO"
	.tkinfo
        /*0018*/ 	.word	0x00000002
        /*0030*/ 	.string	""
        /*0030*/ 	.string	"ptxas"
        /*0030*/ 	.string	"Cuda compilation tools, release 13.0, V13.0.88"
        /*0030*/ 	.string	"Build cuda_13.0.r13.0/compiler.36424714_0"
        /*0030*/ 	.string	"-arch sm_100 -m 64 "



//--------------------- .note.nv.cuinfo           --------------------------
	.section	.note.nv.cuinfo,"",@"SHT_NOTE"
	.sectionflags	@"SHF_NOTE_NV_CUINFO"
        /*0018*/ 	.short	0x0002
        /*001a*/ 	.short	0x0064
        /*001c*/ 	.short	0x0082
	.zero		2


//--------------------- .nv.info                  --------------------------
	.section	.nv.info,"",@"SHT_CUDA_INFO"
	.align	4


	//----- nvinfo : EIATTR_REGCOUNT
	.align		4
        /*0000*/ 	.byte	0x04, 0x2f
        /*0002*/ 	.short	(.L_2 - .L_1)
	.align		4
.L_1:
        /*0004*/ 	.word	index@(_Z11test_kernelN3acc5rangeINS_9simple_1dIdiEEEENS0_INS_9simple_2dIdiEEEE)
        /*0008*/ 	.word	0x00000018


	//----- nvinfo : EIATTR_FRAME_SIZE
	.align		4
.L_2:
        /*000c*/ 	.byte	0x04, 0x11
        /*000e*/ 	.short	(.L_4 - .L_3)
	.align		4
.L_3:
        /*0010*/ 	.word	index@(_Z11test_kernelN3acc5rangeINS_9simple_1dIdiEEEENS0_INS_9simple_2dIdiEEEE)
        /*0014*/ 	.word	0x00000000


	//----- nvinfo : EIATTR_MIN_STACK_SIZE
	.align		4
.L_4:
        /*0018*/ 	.byte	0x04, 0x12
        /*001a*/ 	.short	(.L_6 - .L_5)
	.align		4
.L_5:
        /*001c*/ 	.word	index@(_Z11test_kernelN3acc5rangeINS_9simple_1dIdiEEEENS0_INS_9simple_2dIdiEEEE)
        /*0020*/ 	.word	0x00000000
.L_6:


//--------------------- .nv.compat                --------------------------
	.section	.nv.compat,"",@"SHT_CUDA_COMPAT_INFO"
	.align	4
        /*0000*/ 	.byte	0x02, 0x09, 0x00, 0x00, 0x02, 0x02, 0x01, 0x00, 0x02, 0x05, 0x05, 0x00, 0x03, 0x07, 0x01, 0x01
        /*0010*/ 	.byte	0x02, 0x03, 0x00, 0x00, 0x02, 0x06, 0x01, 0x00, 0x04, 0x0b, 0x08, 0x00, 0x09, 0x00, 0x00, 0x00
        /*0020*/ 	.byte	0x00, 0x00, 0x00, 0x00


//--------------------- .nv.info._Z11test_kernelN3acc5rangeINS_9simple_1dIdiEEEENS0_INS_9simple_2dIdiEEEE --------------------------
	.section	.nv.info._Z11test_kernelN3acc5rangeINS_9simple_1dIdiEEEENS0_INS_9simple_2dIdiEEEE,"",@"SHT_CUDA_INFO"
	.sectionflags	@""
	.align	4


	//----- nvinfo : EIATTR_CUDA_API_VERSION
	.align		4
        /*0000*/ 	.byte	0x04, 0x37
        /*0002*/ 	.short	(.L_8 - .L_7)
.L_7:
        /*0004*/ 	.word	0x00000082


	//----- nvinfo : EIATTR_KPARAM_INFO
	.align		4
.L_8:
        /*0008*/ 	.byte	0x04, 0x17
        /*000a*/ 	.short	(.L_10 - .L_9)
.L_9:
        /*000c*/ 	.word	0x00000000
        /*0010*/ 	.short	0x0001
        /*0012*/ 	.short	0x0008
        /*0014*/ 	.byte	0x00, 0xf0, 0x61, 0x00


	//----- nvinfo : EIATTR_KPARAM_INFO
	.align		4
.L_10:
        /*0018*/ 	.byte	0x04, 0x17
        /*001a*/ 	.short	(.L_12 - .L_11)
.L_11:
        /*001c*/ 	.word	0x00000000
        /*0020*/ 	.short	0x0000
        /*0022*/ 	.short	0x0000
        /*0024*/ 	.byte	0x00, 0xf0, 0x21, 0x00


	//----- nvinfo : EIATTR_SPARSE_MMA_MASK
	.align		4
.L_12:
        /*0028*/ 	.byte	0x03, 0x50
        /*002a*/ 	.short	0x0000


	//----- nvinfo : EIATTR_MAXREG_COUNT
	.align		4
        /*002c*/ 	.byte	0x03, 0x1b
        /*002e*/ 	.short	0x00ff


	//----- nvinfo : EIATTR_EXTERNS
	.align		4
        /*0030*/ 	.byte	0x04, 0x0f
        /*0032*/ 	.short	(.L_14 - .L_13)


	//   ....[0]....
	.align		4
.L_13:
        /*0034*/ 	.word	index@(vprintf)


	//----- nvinfo : EIATTR_MERCURY_ISA_VERSION
	.align		4
.L_14:
        /*0038*/ 	.byte	0x03, 0x5f
        /*003a*/ 	.short	0x0101


	//----- nvinfo : EIATTR_VRC_CTA_INIT_COUNT
	.align		4
        /*003c*/ 	.byte	0x02, 0x4a
	.zero		1
	.zero		1


	//----- nvinfo : EIATTR_SYSCALL_OFFSETS
	.align		4
        /*0040*/ 	.byte	0x04, 0x46
        /*0042*/ 	.short	(.L_16 - .L_15)


	//   ....[0]....
.L_15:
        /*0044*/ 	.word	0x000000f0


	//----- nvinfo : EIATTR_EXIT_INSTR_OFFSETS
	.align		4
.L_16:
        /*0048*/ 	.byte	0x04, 0x1c
        /*004a*/ 	.short	(.L_18 - .L_17)


	//   ....[0]....
.L_17:
        /*004c*/ 	.word	0x00000070


	//   ....[1]....
        /*0050*/ 	.word	0x00000100


	//----- nvinfo : EIATTR_CRS_STACK_SIZE
	.align		4
.L_18:
        /*0054*/ 	.byte	0x04, 0x1e
        /*0056*/ 	.short	(.L_20 - .L_19)
.L_19:
        /*0058*/ 	.word	0x00000000


	//----- nvinfo : EIATTR_CBANK_PARAM_SIZE
	.align		4
.L_20:
        /*005c*/ 	.byte	0x03, 0x19
        /*005e*/ 	.short	0x0020


	//----- nvinfo : EIATTR_PARAM_CBANK
	.align		4
        /*0060*/ 	.byte	0x04, 0x0a
        /*0062*/ 	.short	(.L_22 - .L_21)
	.align		4
.L_21:
        /*0064*/ 	.word	index@(.nv.constant0._Z11test_kernelN3acc5rangeINS_9simple_1dIdiEEEENS0_INS_9simple_2dIdiEEEE)
        /*0068*/ 	.short	0x0380
        /*006a*/ 	.short	0x0020


	//----- nvinfo : EIATTR_SW_WAR
	.align		4
.L_22:
        /*006c*/ 	.byte	0x04, 0x36
        /*006e*/ 	.short	(.L_24 - .L_23)
.L_23:
        /*0070*/ 	.word	0x00000008
.L_24:


//--------------------- .nv.callgraph             --------------------------
	.section	.nv.callgraph,"",@"SHT_CUDA_CALLGRAPH"
	.align	4
	.sectionentsize	8
	.align		4
        /*0000*/ 	.word	0x00000000
	.align		4
        /*0004*/ 	.word	0xffffffff
	.align		4
        /*0008*/ 	.word	index@(_Z11test_kernelN3acc5rangeINS_9simple_1dIdiEEEENS0_INS_9simple_2dIdiEEEE)
	.align		4
        /*000c*/ 	.word	index@(vprintf)
	.align		4
        /*0010*/ 	.word	0x00000000
	.align		4
        /*0014*/ 	.word	0xfffffffe
	.align		4
        /*0018*/ 	.word	0x00000000
	.align		4
        /*001c*/ 	.word	0xfffffffd
	.align		4
        /*0020*/ 	.word	0x00000000
	.align		4
        /*0024*/ 	.word	0xfffffffc


//--------------------- .nv.constant4             --------------------------
	.section	.nv.constant4,"a",@progbits
	.align	8
	.align		8
.nv.constant4:
        /*0000*/ 	.dword	vprintf
	.align		8
        /*0008*/ 	.dword	$str


//--------------------- .text._Z11test_kernelN3acc5rangeINS_9simple_1dIdiEEEENS0_INS_9simple_2dIdiEEEE --------------------------
	.section	.text._Z11test_kernelN3acc5rangeINS_9simple_1dIdiEEEENS0_INS_9simple_2dIdiEEEE,"ax",@progbits
	.align	128
        .global         _Z11test_kernelN3acc5rangeINS_9simple_1dIdiEEEENS0_INS_9simple_2dIdiEEEE
        .type           _Z11test_kernelN3acc5rangeINS_9simple_1dIdiEEEENS0_INS_9simple_2dIdiEEEE,@function
        .size           _Z11test_kernelN3acc5rangeINS_9simple_1dIdiEEEENS0_INS_9simple_2dIdiEEEE,(.L_x_2 - _Z11test_kernelN3acc5rangeINS_9simple_1dIdiEEEENS0_INS_9simple_2dIdiEEEE)
        .other          _Z11test_kernelN3acc5rangeINS_9simple_1dIdiEEEENS0_INS_9simple_2dIdiEEEE,@"STO_CUDA_ENTRY STV_DEFAULT"
_Z11test_kernelN3acc5rangeINS_9simple_1dIdiEEEENS0_INS_9simple_2dIdiEEEE:
.text._Z11test_kernelN3acc5rangeINS_9simple_1dIdiEEEENS0_INS_9simple_2dIdiEEEE:
[----:B------:R-:W0:Y:S01]  /*0000*/  LDC R1, c[0x0][0x37c] ;  /* 0x0000df00ff017b82 */ /* 0x000e220000000800 */
[----:B------:R-:W1:Y:S07]  /*0010*/  S2R R0, SR_TID.X ;  /* 0x0000000000007919 */ /* 0x000e6e0000002100 */
[----:B------:R-:W2:Y:S01]  /*0020*/  S2UR UR4, SR_CTAID.X ;  /* 0x00000000000479c3 */ /* 0x000ea20000002500 */
[----:B------:R-:W2:Y:S02]  /*0030*/  LDCU UR5, c[0x0][0x360] ;  /* 0x00006c00ff0577ac */ /* 0x000ea40008000800 */
[----:B--2---:R-:W-:Y:S01]  /*0040*/  UIMAD UR4, UR4, UR5, URZ ;  /* 0x00000005040472a4 */ /* 0x004fe2000f8e02ff */
[----:B-1----:R-:W-:-:S05]  /*0050*/  IMAD.MOV R0, RZ, RZ, -R0 ;  /* 0x000000ffff007224 */ /* 0x002fca00078e0a00 */
[----:B------:R-:W-:-:S13]  /*0060*/  ISETP.NE.AND P0, PT, R0, UR4, PT ;  /* 0x0000000400007c0c */ /* 0x000fda000bf05270 */
[----:B0-----:R-:W-:Y:S05]  /*0070*/  @P0 EXIT ;  /* 0x000000000000094d */ /* 0x001fea0003800000 */
[----:B------:R-:W-:Y:S01]  /*0080*/  MOV R0, 0x0 ;  /* 0x0000000000007802 */ /* 0x000fe20000000f00 */
[----:B------:R-:W0:Y:S01]  /*0090*/  LDCU.64 UR4, c[0x4][0x8] ;  /* 0x01000100ff0477ac */ /* 0x000e220008000a00 */
[----:B------:R-:W-:Y:S02]  /*00a0*/  CS2R R6, SRZ ;  /* 0x0000000000067805 */ /* 0x000fe4000001ff00 */
[----:B------:R1:W2:Y:S01]  /*00b0*/  LDC.64 R2, c[0x4][R0] ;  /* 0x0100000000027b82 */ /* 0x0002a20000000a00 */
[----:B0-----:R-:W-:Y:S02]  /*00c0*/  IMAD.U32 R4, RZ, RZ, UR4 ;  /* 0x00000004ff047e24 */ /* 0x001fe4000f8e00ff */
[----:B-1----:R-:W-:-:S07]  /*00d0*/  IMAD.U32 R5, RZ, RZ, UR5 ;  /* 0x00000005ff057e24 */ /* 0x002fce000f8e00ff */
[----:B------:R-:W-:-:S07]  /*00e0*/  LEPC R20, `(.L_x_0) ;  /* 0x000000001014794e */ /* 0x000fce0000000000 */
[----:B--2---:R-:W-:Y:S05]  /*00f0*/  CALL.ABS.NOINC R2 ;  /* 0x0000000002007343 */ /* 0x004fea0003c00000 */
.L_x_0:
[----:B------:R-:W-:Y:S05]  /*0100*/  EXIT ;  /* 0x000000000000794d */ /* 0x000fea0003800000 */
.L_x_1:
[----:B------:R-:W-:-:S00]  /*0110*/  BRA `(.L_x_1) ;  /* 0xfffffffc00fc7947 */ /* 0x000fc0000383ffff */
[----:B------:R-:W-:-:S00]  /*0120*/  NOP ;  /* 0x0000000000007918 */ /* 0x000fc00000000000 */
        /* <DEDUP_REMOVED lines=13> */
.L_x_2:


//--------------------- .nv.global.init           --------------------------
	.section	.nv.global.init,"aw",@progbits
.nv.global.init:
	.type		$str,@object
	.size		$str,(.L_0 - $str)
$str:
        /*0000*/ 	.byte	0x54, 0x65, 0x73, 0x74, 0x20, 0x6b, 0x65, 0x72, 0x6e, 0x65, 0x6c, 0x20, 0x65, 0x78, 0x65, 0x63
        /*0010*/ 	.byte	0x75, 0x74, 0x65, 0x64, 0x20, 0x73, 0x75, 0x63, 0x63, 0x65, 0x73, 0x73, 0x66, 0x75, 0x6c, 0x6c
        /*0020*/ 	.byte	0x79, 0x21, 0x0a, 0x00
.L_0:


//--------------------- .nv.shared.reserved.0     --------------------------
	.section	.nv.shared.reserved.0,"aw",@nobits
	.weak		__nv_reservedSMEM_offset_0_alias
	.size		__nv_reservedSMEM_offset_0_alias, 0, 64
	.other		__nv_reservedSMEM_offset_0_alias,@"STO_CUDA_RESERVED_SHARED STV_DEFAULT"
__nv_reservedSMEM_offset_0_alias:
	.zero		0
	.zero		64


//--------------------- .nv.constant0._Z11test_kernelN3acc5rangeINS_9simple_1dIdiEEEENS0_INS_9simple_2dIdiEEEE --------------------------
	.section	.nv.constant0._Z11test_kernelN3acc5rangeINS_9simple_1dIdiEEEENS0_INS_9simple_2dIdiEEEE,"a",@progbits
	.sectionflags	@""
	.align	4
.nv.constant0._Z11test_kernelN3acc5rangeINS_9simple_1dIdiEEEENS0_INS_9simple_2dIdiEEEE:
	.zero		928


//--------------------- SYMBOLS --------------------------

	.type		.nv.reservedSmem.offset0,@object
	.size		.nv.reservedSmem.offset0,0x4
	.type		vprintf,@function
